//
// Generated by NVIDIA NVVM Compiler
//
// Compiler Build ID: CL-36424714
// Cuda compilation tools, release 13.0, V13.0.88
// Based on NVVM 20.0.0
//

.version 9.0
.target sm_100
.address_size 64

	// .globl	_Z20einsum_matmul_kernelPKfS0_Pfiii
// _ZZ20einsum_matmul_kernelPKfS0_PfiiiE2As has been demoted
// _ZZ20einsum_matmul_kernelPKfS0_PfiiiE2Bs has been demoted

.visible .entry _Z20einsum_matmul_kernelPKfS0_Pfiii(
	.param .u64 .ptr .align 1 _Z20einsum_matmul_kernelPKfS0_Pfiii_param_0,
	.param .u64 .ptr .align 1 _Z20einsum_matmul_kernelPKfS0_Pfiii_param_1,
	.param .u64 .ptr .align 1 _Z20einsum_matmul_kernelPKfS0_Pfiii_param_2,
	.param .u32 _Z20einsum_matmul_kernelPKfS0_Pfiii_param_3,
	.param .u32 _Z20einsum_matmul_kernelPKfS0_Pfiii_param_4,
	.param .u32 _Z20einsum_matmul_kernelPKfS0_Pfiii_param_5
)
{
	.reg .pred 	%p<12>;
	.reg .b32 	%r<43>;
	.reg .b32 	%f<63>;
	.reg .b64 	%rd<13>;
	// demoted variable
	.shared .align 4 .b8 _ZZ20einsum_matmul_kernelPKfS0_PfiiiE2As[1024];
	// demoted variable
	.shared .align 4 .b8 _ZZ20einsum_matmul_kernelPKfS0_PfiiiE2Bs[1024];
	ld.param.u64 	%rd3, [_Z20einsum_matmul_kernelPKfS0_Pfiii_param_0];
	ld.param.u64 	%rd4, [_Z20einsum_matmul_kernelPKfS0_Pfiii_param_1];
	ld.param.u64 	%rd5, [_Z20einsum_matmul_kernelPKfS0_Pfiii_param_2];
	ld.param.u32 	%r24, [_Z20einsum_matmul_kernelPKfS0_Pfiii_param_3];
	ld.param.u32 	%r25, [_Z20einsum_matmul_kernelPKfS0_Pfiii_param_4];
	ld.param.u32 	%r26, [_Z20einsum_matmul_kernelPKfS0_Pfiii_param_5];
	mov.u32 	%r38, %tid.x;
	mov.u32 	%r40, %tid.y;
	mov.u32 	%r27, %ctaid.x;
	mov.u32 	%r28, %ctaid.y;
	shl.b32 	%r29, %r28, 4;
	add.s32 	%r3, %r29, %r40;
	shl.b32 	%r4, %r27, 4;
	add.s32 	%r5, %r4, %r38;
	setp.lt.s32 	%p1, %r25, 1;
	mov.f32 	%f62, 0f00000000;
	@%p1 bra 	$L__BB0_7;
	add.s32 	%r30, %r25, 15;
	shr.u32 	%r31, %r30, 4;
	shl.b32 	%r32, %r40, 6;
	mov.u32 	%r33, _ZZ20einsum_matmul_kernelPKfS0_PfiiiE2As;
	add.s32 	%r6, %r33, %r32;
	shl.b32 	%r34, %r38, 2;
	add.s32 	%r7, %r6, %r34;
	mov.u32 	%r35, _ZZ20einsum_matmul_kernelPKfS0_PfiiiE2Bs;
	add.s32 	%r9, %r35, %r34;
	add.s32 	%r8, %r9, %r32;
	neg.s32 	%r42, %r31;
	mad.lo.s32 	%r36, %r40, %r26, %r38;
	add.s32 	%r41, %r36, %r4;
	shl.b32 	%r12, %r26, 4;
	mad.lo.s32 	%r39, %r25, %r3, %r38;
	cvta.to.global.u64 	%rd1, %rd3;
	cvta.to.global.u64 	%rd2, %rd4;
	mov.f32 	%f62, 0f00000000;
$L__BB0_2:
	setp.ge.s32 	%p2, %r3, %r24;
	setp.ge.s32 	%p3, %r38, %r25;
	mov.f32 	%f60, 0f00000000;
	or.pred  	%p4, %p2, %p3;
	@%p4 bra 	$L__BB0_4;
	mul.wide.u32 	%rd6, %r39, 4;
	add.s64 	%rd7, %rd1, %rd6;
	ld.global.nc.f32 	%f60, [%rd7];
$L__BB0_4:
	setp.ge.s32 	%p5, %r5, %r26;
	st.shared.f32 	[%r7], %f60;
	setp.ge.s32 	%p6, %r40, %r25;
	mov.f32 	%f61, 0f00000000;
	or.pred  	%p7, %p6, %p5;
	@%p7 bra 	$L__BB0_6;
	mul.wide.s32 	%rd8, %r41, 4;
	add.s64 	%rd9, %rd2, %rd8;
	ld.global.nc.f32 	%f61, [%rd9];
$L__BB0_6:
	st.shared.f32 	[%r8], %f61;
	bar.sync 	0;
	ld.shared.f32 	%f12, [%r6];
	ld.shared.f32 	%f13, [%r9];
	fma.rn.f32 	%f14, %f12, %f13, %f62;
	ld.shared.f32 	%f15, [%r6+4];
	ld.shared.f32 	%f16, [%r9+64];
	fma.rn.f32 	%f17, %f15, %f16, %f14;
	ld.shared.f32 	%f18, [%r6+8];
	ld.shared.f32 	%f19, [%r9+128];
	fma.rn.f32 	%f20, %f18, %f19, %f17;
	ld.shared.f32 	%f21, [%r6+12];
	ld.shared.f32 	%f22, [%r9+192];
	fma.rn.f32 	%f23, %f21, %f22, %f20;
	ld.shared.f32 	%f24, [%r6+16];
	ld.shared.f32 	%f25, [%r9+256];
	fma.rn.f32 	%f26, %f24, %f25, %f23;
	ld.shared.f32 	%f27, [%r6+20];
	ld.shared.f32 	%f28, [%r9+320];
	fma.rn.f32 	%f29, %f27, %f28, %f26;
	ld.shared.f32 	%f30, [%r6+24];
	ld.shared.f32 	%f31, [%r9+384];
	fma.rn.f32 	%f32, %f30, %f31, %f29;
	ld.shared.f32 	%f33, [%r6+28];
	ld.shared.f32 	%f34, [%r9+448];
	fma.rn.f32 	%f35, %f33, %f34, %f32;
	ld.shared.f32 	%f36, [%r6+32];
	ld.shared.f32 	%f37, [%r9+512];
	fma.rn.f32 	%f38, %f36, %f37, %f35;
	ld.shared.f32 	%f39, [%r6+36];
	ld.shared.f32 	%f40, [%r9+576];
	fma.rn.f32 	%f41, %f39, %f40, %f38;
	ld.shared.f32 	%f42, [%r6+40];
	ld.shared.f32 	%f43, [%r9+640];
	fma.rn.f32 	%f44, %f42, %f43, %f41;
	ld.shared.f32 	%f45, [%r6+44];
	ld.shared.f32 	%f46, [%r9+704];
	fma.rn.f32 	%f47, %f45, %f46, %f44;
	ld.shared.f32 	%f48, [%r6+48];
	ld.shared.f32 	%f49, [%r9+768];
	fma.rn.f32 	%f50, %f48, %f49, %f47;
	ld.shared.f32 	%f51, [%r6+52];
	ld.shared.f32 	%f52, [%r9+832];
	fma.rn.f32 	%f53, %f51, %f52, %f50;
	ld.shared.f32 	%f54, [%r6+56];
	ld.shared.f32 	%f55, [%r9+896];
	fma.rn.f32 	%f56, %f54, %f55, %f53;
	ld.shared.f32 	%f57, [%r6+60];
	ld.shared.f32 	%f58, [%r9+960];
	fma.rn.f32 	%f62, %f57, %f58, %f56;
	bar.sync 	0;
	add.s32 	%r42, %r42, 1;
	setp.ne.s32 	%p8, %r42, 0;
	add.s32 	%r41, %r41, %r12;
	add.s32 	%r40, %r40, 16;
	add.s32 	%r39, %r39, 16;
	add.s32 	%r38, %r38, 16;
	@%p8 bra 	$L__BB0_2;
$L__BB0_7:
	setp.ge.s32 	%p9, %r3, %r24;
	setp.ge.s32 	%p10, %r5, %r26;
	or.pred  	%p11, %p9, %p10;
	@%p11 bra 	$L__BB0_9;
	mad.lo.s32 	%r37, %r26, %r3, %r5;
	cvta.to.global.u64 	%rd10, %rd5;
	mul.wide.u32 	%rd11, %r37, 4;
	add.s64 	%rd12, %rd10, %rd11;
	st.global.f32 	[%rd12], %f62;
$L__BB0_9:
	ret;

}


// ===== COMPILED SASS (sm_100) =====

	.target	sm_100

	.elftype	@"ET_EXEC"


//--------------------- .note.nv.tkinfo           --------------------------
	.section	.note.nv.tkinfo,"",@"SHT_NOTE"
	.sectionflags	@"SHF_NOTE_NV_TKINFO"
	.tkinfo
        /*0018*/ 	.word	0x00000002
        /*0030*/ 	.string	""
        /*0030*/ 	.string	"ptxas"
        /*0030*/ 	.string	"Cuda compilation tools, release 13.0, V13.0.88"
        /*0030*/ 	.string	"Build cuda_13.0.r13.0/compiler.36424714_0"
        /*0030*/ 	.string	"-arch sm_100 -m 64 "



//--------------------- .note.nv.cuinfo           --------------------------
	.section	.note.nv.cuinfo,"",@"SHT_NOTE"
	.sectionflags	@"SHF_NOTE_NV_CUINFO"
        /*0018*/ 	.short	0x0002
        /*001a*/ 	.short	0x0064
        /*001c*/ 	.short	0x0082
	.zero		2


//--------------------- .nv.info                  --------------------------
	.section	.nv.info,"",@"SHT_CUDA_INFO"
	.align	4


	//----- nvinfo : EIATTR_REGCOUNT
	.align		4
        /*0000*/ 	.byte	0x04, 0x2f
        /*0002*/ 	.short	(.L_1 - .L_0)
	.align		4
.L_0:
        /*0004*/ 	.word	index@(_Z20einsum_matmul_kernelPKfS0_Pfiii)
        /*0008*/ 	.word	0x00000020


	//----- nvinfo : EIATTR_FRAME_SIZE
	.align		4
.L_1:
        /*000c*/ 	.byte	0x04, 0x11
        /*000e*/ 	.short	(.L_3 - .L_2)
	.align		4
.L_2:
        /*0010*/ 	.word	index@(_Z20einsum_matmul_kernelPKfS0_Pfiii)
        /*0014*/ 	.word	0x00000000


	//----- nvinfo : EIATTR_MIN_STACK_SIZE
	.align		4
.L_3:
        /*0018*/ 	.byte	0x04, 0x12
        /*001a*/ 	.short	(.L_5 - .L_4)
	.align		4
.L_4:
        /*001c*/ 	.word	index@(_Z20einsum_matmul_kernelPKfS0_Pfiii)
        /*0020*/ 	.word	0x00000000
.L_5:


//--------------------- .nv.compat                --------------------------
	.section	.nv.compat,"",@"SHT_CUDA_COMPAT_INFO"
	.align	4
        /*0000*/ 	.byte	0x02, 0x09, 0x00, 0x00, 0x02, 0x02, 0x01, 0x00, 0x02, 0x05, 0x05, 0x00, 0x03, 0x07, 0x01, 0x01
        /*0010*/ 	.byte	0x02, 0x03, 0x00, 0x00, 0x02, 0x06, 0x01, 0x00, 0x04, 0x0b, 0x08, 0x00, 0x09, 0x00, 0x00, 0x00
        /*0020*/ 	.byte	0x00, 0x00, 0x00, 0x00


//--------------------- .nv.info._Z20einsum_matmul_kernelPKfS0_Pfiii --------------------------
	.section	.nv.info._Z20einsum_matmul_kernelPKfS0_Pfiii,"",@"SHT_CUDA_INFO"
	.sectionflags	@""
	.align	4


	//----- nvinfo : EIATTR_CUDA_API_VERSION
	.align		4
        /*0000*/ 	.byte	0x04, 0x37
        /*0002*/ 	.short	(.L_7 - .L_6)
.L_6:
        /*0004*/ 	.word	0x00000082


	//----- nvinfo : EIATTR_KPARAM_INFO
	.align		4
.L_7:
        /*0008*/ 	.byte	0x04, 0x17
        /*000a*/ 	.short	(.L_9 - .L_8)
.L_8:
        /*000c*/ 	.word	0x00000000
        /*0010*/ 	.short	0x0005
        /*0012*/ 	.short	0x0020
        /*0014*/ 	.byte	0x00, 0xf0, 0x11, 0x00


	//----- nvinfo : EIATTR_KPARAM_INFO
	.align		4
.L_9:
        /*0018*/ 	.byte	0x04, 0x17
        /*001a*/ 	.short	(.L_11 - .L_10)
.L_10:
        /*001c*/ 	.word	0x00000000
        /*0020*/ 	.short	0x0004
        /*0022*/ 	.short	0x001c
        /*0024*/ 	.byte	0x00, 0xf0, 0x11, 0x00


	//----- nvinfo : EIATTR_KPARAM_INFO
	.align		4
.L_11:
        /*0028*/ 	.byte	0x04, 0x17
        /*002a*/ 	.short	(.L_13 - .L_12)
.L_12:
        /*002c*/ 	.word	0x00000000
        /*0030*/ 	.short	0x0003
        /*0032*/ 	.short	0x0018
        /*0034*/ 	.byte	0x00, 0xf0, 0x11, 0x00


	//----- nvinfo : EIATTR_KPARAM_INFO
	.align		4
.L_13:
        /*0038*/ 	.byte	0x04, 0x17
        /*003a*/ 	.short	(.L_15 - .L_14)
.L_14:
        /*003c*/ 	.word	0x00000000
        /*0040*/ 	.short	0x0002
        /*0042*/ 	.short	0x0010
        /*0044*/ 	.byte	0x00, 0xf5, 0x21, 0x00


	//----- nvinfo : EIATTR_KPARAM_INFO
	.align		4
.L_15:
        /*0048*/ 	.byte	0x04, 0x17
        /*004a*/ 	.short	(.L_17 - .L_16)
.L_16:
        /*004c*/ 	.word	0x00000000
        /*0050*/ 	.short	0x0001
        /*0052*/ 	.short	0x0008
        /*0054*/ 	.byte	0x00, 0xf5, 0x21, 0x00


	//----- nvinfo : EIATTR_KPARAM_INFO
	.align		4
.L_17:
        /*0058*/ 	.byte	0x04, 0x17
        /*005a*/ 	.short	(.L_19 - .L_18)
.L_18:
        /*005c*/ 	.word	0x00000000
        /*0060*/ 	.short	0x0000
        /*0062*/ 	.short	0x0000
        /*0064*/ 	.byte	0x00, 0xf5, 0x21, 0x00


	//----- nvinfo : EIATTR_SPARSE_MMA_MASK
	.align		4
.L_19:
        /*0068*/ 	.byte	0x03, 0x50
        /*006a*/ 	.short	0x0000


	//----- nvinfo : EIATTR_MAXREG_COUNT
	.align		4
        /*006c*/ 	.byte	0x03, 0x1b
        /*006e*/ 	.short	0x00ff


	//----- nvinfo : EIATTR_NUM_BARRIERS
	.align		4
        /*0070*/ 	.byte	0x02, 0x4c
        /*0072*/ 	.byte	0x01
	.zero		1


	//----- nvinfo : EIATTR_MERCURY_ISA_VERSION
	.align		4
        /*0074*/ 	.byte	0x03, 0x5f
        /*0076*/ 	.short	0x0101


	//----- nvinfo : EIATTR_VRC_CTA_INIT_COUNT
	.align		4
        /*0078*/ 	.byte	0x02, 0x4a
	.zero		1
	.zero		1


	//----- nvinfo : EIATTR_EXIT_INSTR_OFFSETS
	.align		4
        /*007c*/ 	.byte	0x04, 0x1c
        /*007e*/ 	.short	(.L_21 - .L_20)


	//   ....[0]....
.L_20:
        /*0080*/ 	.word	0x000005e0


	//   ....[1]....
        /*0084*/ 	.word	0x00000630


	//----- nvinfo : EIATTR_CBANK_PARAM_SIZE
	.align		4
.L_21:
        /*0088*/ 	.byte	0x03, 0x19
        /*008a*/ 	.short	0x0024


	//----- nvinfo : EIATTR_PARAM_CBANK
	.align		4
        /*008c*/ 	.byte	0x04, 0x0a
        /*008e*/ 	.short	(.L_23 - .L_22)
	.align		4
.L_22:
        /*0090*/ 	.word	index@(.nv.constant0._Z20einsum_matmul_kernelPKfS0_Pfiii)
        /*0094*/ 	.short	0x0380
        /*0096*/ 	.short	0x0024


	//----- nvinfo : EIATTR_SW_WAR
	.align		4
.L_23:
        /*0098*/ 	.byte	0x04, 0x36
        /*009a*/ 	.short	(.L_25 - .L_24)
.L_24:
        /*009c*/ 	.word	0x00000008
.L_25:


//--------------------- .nv.callgraph             --------------------------
	.section	.nv.callgraph,"",@"SHT_CUDA_CALLGRAPH"
	.align	4
	.sectionentsize	8
	.align		4
        /*0000*/ 	.word	0x00000000
	.align		4
        /*0004*/ 	.word	0xffffffff
	.align		4
        /*0008*/ 	.word	0x00000000
	.align		4
        /*000c*/ 	.word	0xfffffffe
	.align		4
        /*0010*/ 	.word	0x00000000
	.align		4
        /*0014*/ 	.word	0xfffffffd
	.align		4
        /*0018*/ 	.word	0x00000000
	.align		4
        /*001c*/ 	.word	0xfffffffc


//--------------------- .text._Z20einsum_matmul_kernelPKfS0_Pfiii --------------------------
	.section	.text._Z20einsum_matmul_kernelPKfS0_Pfiii,"ax",@progbits
	.align	128
        .global         _Z20einsum_matmul_kernelPKfS0_Pfiii
        .type           _Z20einsum_matmul_kernelPKfS0_Pfiii,@function
        .size           _Z20einsum_matmul_kernelPKfS0_Pfiii,(.L_x_3 - _Z20einsum_matmul_kernelPKfS0_Pfiii)
        .other          _Z20einsum_matmul_kernelPKfS0_Pfiii,@"STO_CUDA_ENTRY STV_DEFAULT"
_Z20einsum_matmul_kernelPKfS0_Pfiii:
.text._Z20einsum_matmul_kernelPKfS0_Pfiii:
[----:B------:R-:W-:Y:S01]  /*0000*/  LDC R1, c[0x0][0x37c] ;  /* 0x0000df00ff017b82 */ /* 0x000fe20000000800 */
[----:B------:R-:W0:Y:S01]  /*0010*/  S2R R13, SR_TID.Y ;  /* 0x00000000000d7919 */ /* 0x000e220000002200 */
[----:B------:R-:W1:Y:S01]  /*0020*/  LDCU UR10, c[0x0][0x39c] ;  /* 0x00007380ff0a77ac */ /* 0x000e620008000800 */
[----:B------:R-:W-:Y:S01]  /*0030*/  HFMA2 R21, -RZ, RZ, 0, 0 ;  /* 0x00000000ff157431 */ /* 0x000fe200000001ff */
[----:B------:R-:W0:Y:S01]  /*0040*/  S2R R2, SR_CTAID.Y ;  /* 0x0000000000027919 */ /* 0x000e220000002600 */
[----:B------:R-:W2:Y:S01]  /*0050*/  LDCU UR14, c[0x0][0x3a0] ;  /* 0x00007400ff0e77ac */ /* 0x000ea20008000800 */
[----:B------:R-:W3:Y:S01]  /*0060*/  S2R R0, SR_TID.X ;  /* 0x0000000000007919 */ /* 0x000ee20000002100 */
[----:B------:R-:W4:Y:S01]  /*0070*/  LDCU.64 UR8, c[0x0][0x358] ;  /* 0x00006b00ff0877ac */ /* 0x000f220008000a00 */
[----:B------:R-:W3:Y:S01]  /*0080*/  S2R R5, SR_CTAID.X ;  /* 0x0000000000057919 */ /* 0x000ee20000002500 */
[----:B-1----:R-:W-:Y:S01]  /*0090*/  UISETP.GE.AND UP0, UPT, UR10, 0x1, UPT ;  /* 0x000000010a00788c */ /* 0x002fe2000bf06270 */
[----:B0-----:R-:W-:-:S02]  /*00a0*/  LEA R3, R2, R13, 0x4 ;  /* 0x0000000d02037211 */ /* 0x001fc400078e20ff */
[----:B---3--:R-:W-:-:S06]  /*00b0*/  LEA R2, R5, R0, 0x4 ;  /* 0x0000000005027211 */ /* 0x008fcc00078e20ff */
[----:B--2-4-:R-:W-:Y:S05]  /*00c0*/  BRA.U !UP0, `(.L_x_0) ;  /* 0x0000000508387547 */ /* 0x014fea000b800000 */
[----:B------:R-:W0:Y:S01]  /*00d0*/  S2UR UR7, SR_CgaCtaId ;  /* 0x00000000000779c3 */ /* 0x000e220000008800 */
[----:B------:R-:W1:Y:S01]  /*00e0*/  LDCU UR11, c[0x0][0x3a0] ;  /* 0x00007400ff0b77ac */ /* 0x000e620008000800 */
[----:B------:R-:W-:Y:S01]  /*00f0*/  MOV R21, RZ ;  /* 0x000000ff00157202 */ /* 0x000fe20000000f00 */
[----:B------:R-:W-:Y:S01]  /*0100*/  IMAD R12, R3, UR10, R0 ;  /* 0x0000000a030c7c24 */ /* 0x000fe2000f8e0200 */
[----:B------:R-:W-:Y:S01]  /*0110*/  UMOV UR5, 0x400 ;  /* 0x0000040000057882 */ /* 0x000fe20000000000 */
[----:B------:R-:W-:-:S03]  /*0120*/  UIADD3 UR4, UPT, UPT, UR10, 0xf, URZ ;  /* 0x0000000f0a047890 */ /* 0x000fc6000fffe0ff */
[----:B------:R-:W2:Y:S01]  /*0130*/  LDC R15, c[0x0][0x3a0] ;  /* 0x0000e800ff0f7b82 */ /* 0x000ea20000000800 */
[----:B------:R-:W-:Y:S02]  /*0140*/  UIADD3 UR6, UPT, UPT, UR5, 0x400, URZ ;  /* 0x0000040005067890 */ /* 0x000fe4000fffe0ff */
[----:B------:R-:W-:Y:S01]  /*0150*/  USHF.R.U32.HI UR4, URZ, 0x4, UR4 ;  /* 0x00000004ff047899 */ /* 0x000fe20008011604 */
[----:B------:R-:W3:Y:S03]  /*0160*/  LDCU.64 UR12, c[0x0][0x398] ;  /* 0x00007300ff0c77ac */ /* 0x000ee60008000a00 */
[----:B------:R-:W-:Y:S01]  /*0170*/  UIADD3 UR4, UPT, UPT, -UR4, URZ, URZ ;  /* 0x000000ff04047290 */ /* 0x000fe2000fffe1ff */
[----:B-1----:R-:W-:Y:S01]  /*0180*/  IMAD R18, R13, UR11, R0 ;  /* 0x0000000b0d127c24 */ /* 0x002fe2000f8e0200 */
[----:B0-----:R-:W-:-:S04]  /*0190*/  ULEA UR5, UR7, UR5, 0x18 ;  /* 0x0000000507057291 */ /* 0x001fc8000f8ec0ff */
[----:B------:R-:W-:Y:S01]  /*01a0*/  LEA R18, R5, R18, 0x4 ;  /* 0x0000001205127211 */ /* 0x000fe200078e20ff */
[----:B------:R-:W-:Y:S01]  /*01b0*/  ULEA UR6, UR7, UR6, 0x18 ;  /* 0x0000000607067291 */ /* 0x000fe2000f8ec0ff */
[----:B------:R-:W-:-:S05]  /*01c0*/  LEA R17, R13, UR5, 0x6 ;  /* 0x000000050d117c11 */ /* 0x000fca000f8e30ff */
[C---:B------:R-:W-:Y:S02]  /*01d0*/  LEA R16, R0.reuse, UR6, 0x2 ;  /* 0x0000000600107c11 */ /* 0x040fe4000f8e10ff */
[----:B------:R-:W-:Y:S02]  /*01e0*/  LEA R19, R0, R17, 0x2 ;  /* 0x0000001100137211 */ /* 0x000fe400078e10ff */
[----:B---3--:R-:W-:-:S07]  /*01f0*/  LEA R14, R13, R16, 0x6 ;  /* 0x000000100d0e7211 */ /* 0x008fce00078e30ff */
.L_x_1:
[----:B------:R-:W-:Y:S01]  /*0200*/  ISETP.GE.AND P1, PT, R0, UR13, PT ;  /* 0x0000000d00007c0c */ /* 0x000fe2000bf26270 */
[----:B------:R-:W-:Y:S01]  /*0210*/  HFMA2 R29, -RZ, RZ, 0, 0 ;  /* 0x00000000ff1d7431 */ /* 0x000fe200000001ff */
[----:B--2---:R-:W-:Y:S02]  /*0220*/  ISETP.GE.AND P0, PT, R2, R15, PT ;  /* 0x0000000f0200720c */ /* 0x004fe40003f06270 */
[----:B------:R-:W-:Y:S02]  /*0230*/  ISETP.GE.OR P1, PT, R3, UR12, P1 ;  /* 0x0000000c03007c0c */ /* 0x000fe40008f26670 */
[----:B------:R-:W-:Y:S02]  /*0240*/  ISETP.GE.OR P0, PT, R13, UR13, P0 ;  /* 0x0000000d0d007c0c */ /* 0x000fe40008706670 */
[----:B------:R-:W-:-:S09]  /*0250*/  MOV R22, RZ ;  /* 0x000000ff00167202 */ /* 0x000fd20000000f00 */
[----:B------:R-:W0:Y:S08]  /*0260*/  @!P1 LDC.64 R6, c[0x0][0x380] ;  /* 0x0000e000ff069b82 */ /* 0x000e300000000a00 */
[----:B------:R-:W1:Y:S01]  /*0270*/  @!P0 LDC.64 R4, c[0x0][0x388] ;  /* 0x0000e200ff048b82 */ /* 0x000e620000000a00 */
[----:B0-----:R-:W-:-:S05]  /*0280*/  @!P1 IMAD.WIDE.U32 R6, R12, 0x4, R6 ;  /* 0x000000040c069825 */ /* 0x001fca00078e0006 */
[----:B------:R-:W2:Y:S01]  /*0290*/  @!P1 LDG.E.CONSTANT R22, desc[UR8][R6.64] ;  /* 0x0000000806169981 */ /* 0x000ea2000c1e9900 */
[----:B-1----:R-:W-:-:S05]  /*02a0*/  @!P0 IMAD.WIDE R24, R18, 0x4, R4 ;  /* 0x0000000412188825 */ /* 0x002fca00078e0204 */
[----:B------:R-:W3:Y:S01]  /*02b0*/  @!P0 LDG.E.CONSTANT R29, desc[UR8][R24.64] ;  /* 0x00000008181d8981 */ /* 0x000ee2000c1e9900 */
[----:B------:R-:W-:-:S04]  /*02c0*/  UIADD3 UR4, UPT, UPT, UR4, 0x1, URZ ;  /* 0x0000000104047890 */ /* 0x000fc8000fffe0ff */
[----:B------:R-:W-:Y:S01]  /*02d0*/  UISETP.NE.AND UP0, UPT, UR4, URZ, UPT ;  /* 0x000000ff0400728c */ /* 0x000fe2000bf05270 */
[----:B------:R-:W-:Y:S02]  /*02e0*/  IADD3 R0, PT, PT, R0, 0x10, RZ ;  /* 0x0000001000007810 */ /* 0x000fe40007ffe0ff */
[----:B------:R-:W-:Y:S02]  /*02f0*/  IADD3 R13, PT, PT, R13, 0x10, RZ ;  /* 0x000000100d0d7810 */ /* 0x000fe40007ffe0ff */
[----:B------:R-:W-:Y:S02]  /*0300*/  IADD3 R12, PT, PT, R12, 0x10, RZ ;  /* 0x000000100c0c7810 */ /* 0x000fe40007ffe0ff */
[----:B------:R-:W-:Y:S01]  /*0310*/  LEA R18, R15, R18, 0x4 ;  /* 0x000000120f127211 */ /* 0x000fe200078e20ff */
[----:B--2---:R-:W-:Y:S04]  /*0320*/  STS [R19], R22 ;  /* 0x0000001613007388 */ /* 0x004fe80000000800 */
[----:B---3--:R-:W-:Y:S01]  /*0330*/  STS [R14], R29 ;  /* 0x0000001d0e007388 */ /* 0x008fe20000000800 */
[----:B------:R-:W-:Y:S06]  /*0340*/  BAR.SYNC.DEFER_BLOCKING 0x0 ;  /* 0x0000000000007b1d */ /* 0x000fec0000010000 */
[----:B------:R-:W-:Y:S04]  /*0350*/  LDS R28, [R16] ;  /* 0x00000000101c7984 */ /* 0x000fe80000000800 */
[----:B------:R-:W0:Y:S04]  /*0360*/  LDS.128 R8, [R17] ;  /* 0x0000000011087984 */ /* 0x000e280000000c00 */
[----:B------:R-:W1:Y:S04]  /*0370*/  LDS R29, [R16+0x40] ;  /* 0x00004000101d7984 */ /* 0x000e680000000800 */
[----:B------:R-:W2:Y:S04]  /*0380*/  LDS R27, [R16+0x80] ;  /* 0x00008000101b7984 */ /* 0x000ea80000000800 */
[----:B------:R-:W3:Y:S04]  /*0390*/  LDS R26, [R16+0xc0] ;  /* 0x0000c000101a7984 */ /* 0x000ee80000000800 */
[----:B------:R-:W-:Y:S04]  /*03a0*/  LDS R23, [R16+0x100] ;  /* 0x0001000010177984 */ /* 0x000fe80000000800 */
[----:B------:R-:W4:Y:S04]  /*03b0*/  LDS.128 R4, [R17+0x10] ;  /* 0x0000100011047984 */ /* 0x000f280000000c00 */
[----:B------:R-:W5:Y:S04]  /*03c0*/  LDS R20, [R16+0x140] ;  /* 0x0001400010147984 */ /* 0x000f680000000800 */
[----:B------:R-:W5:Y:S04]  /*03d0*/  LDS R25, [R16+0x180] ;  /* 0x0001800010197984 */ /* 0x000f680000000800 */
[----:B------:R-:W5:Y:S04]  /*03e0*/  LDS R22, [R16+0x1c0] ;  /* 0x0001c00010167984 */ /* 0x000f680000000800 */
[----:B------:R-:W-:Y:S01]  /*03f0*/  LDS R24, [R16+0x240] ;  /* 0x0002400010187984 */ /* 0x000fe20000000800 */
[----:B0-----:R-:W-:-:S03]  /*0400*/  FFMA R8, R8, R28, R21 ;  /* 0x0000001c08087223 */ /* 0x001fc60000000015 */
[----:B------:R-:W-:Y:S01]  /*0410*/  LDS R21, [R16+0x200] ;  /* 0x0002000010157984 */ /* 0x000fe20000000800 */
[----:B-1----:R-:W-:-:S04]  /*0420*/  FFMA R8, R29, R9, R8 ;  /* 0x000000091d087223 */ /* 0x002fc80000000008 */
[----:B--2---:R-:W-:-:S04]  /*0430*/  FFMA R27, R27, R10, R8 ;  /* 0x0000000a1b1b7223 */ /* 0x004fc80000000008 */
[----:B---3--:R-:W-:Y:S02]  /*0440*/  FFMA R27, R26, R11, R27 ;  /* 0x0000000b1a1b7223 */ /* 0x008fe4000000001b */
[----:B------:R-:W0:Y:S02]  /*0450*/  LDS.128 R8, [R17+0x20] ;  /* 0x0000200011087984 */ /* 0x000e240000000c00 */
[----:B----4-:R-:W-:-:S04]  /*0460*/  FFMA R23, R4, R23, R27 ;  /* 0x0000001704177223 */ /* 0x010fc8000000001b */
[----:B-----5:R-:W-:Y:S02]  /*0470*/  FFMA R20, R20, R5, R23 ;  /* 0x0000000514147223 */ /* 0x020fe40000000017 */
[----:B------:R-:W1:Y:S02]  /*0480*/  LDS R23, [R16+0x280] ;  /* 0x0002800010177984 */ /* 0x000e640000000800 */
[----:B------:R-:W-:Y:S02]  /*0490*/  FFMA R25, R25, R6, R20 ;  /* 0x0000000619197223 */ /* 0x000fe40000000014 */
[----:B------:R-:W2:Y:S02]  /*04a0*/  LDS R20, [R16+0x2c0] ;  /* 0x0002c00010147984 */ /* 0x000ea40000000800 */
[----:B------:R-:W-:Y:S02]  /*04b0*/  FFMA R27, R22, R7, R25 ;  /* 0x00000007161b7223 */ /* 0x000fe40000000019 */
[----:B------:R-:W-:Y:S04]  /*04c0*/  LDS R25, [R16+0x300] ;  /* 0x0003000010197984 */ /* 0x000fe80000000800 */
[----:B------:R-:W3:Y:S04]  /*04d0*/  LDS.128 R4, [R17+0x30] ;  /* 0x0000300011047984 */ /* 0x000ee80000000c00 */
[----:B------:R-:W4:Y:S01]  /*04e0*/  LDS R22, [R16+0x340] ;  /* 0x0003400010167984 */ /* 0x000f220000000800 */
[----:B0-----:R-:W-:-:S03]  /*04f0*/  FFMA R27, R8, R21, R27 ;  /* 0x00000015081b7223 */ /* 0x001fc6000000001b */
[----:B------:R-:W0:Y:S04]  /*0500*/  LDS R21, [R16+0x380] ;  /* 0x0003800010157984 */ /* 0x000e280000000800 */
[----:B------:R-:W5:Y:S01]  /*0510*/  LDS R8, [R16+0x3c0] ;  /* 0x0003c00010087984 */ /* 0x000f620000000800 */
[----:B------:R-:W-:-:S04]  /*0520*/  FFMA R24, R24, R9, R27 ;  /* 0x0000000918187223 */ /* 0x000fc8000000001b */
[----:B-1----:R-:W-:-:S04]  /*0530*/  FFMA R23, R23, R10, R24 ;  /* 0x0000000a17177223 */ /* 0x002fc80000000018 */
[----:B--2---:R-:W-:-:S04]  /*0540*/  FFMA R11, R20, R11, R23 ;  /* 0x0000000b140b7223 */ /* 0x004fc80000000017 */
[----:B---3--:R-:W-:-:S04]  /*0550*/  FFMA R11, R4, R25, R11 ;  /* 0x00000019040b7223 */ /* 0x008fc8000000000b */
[----:B----4-:R-:W-:-:S04]  /*0560*/  FFMA R22, R22, R5, R11 ;  /* 0x0000000516167223 */ /* 0x010fc8000000000b */
[----:B0-----:R-:W-:-:S04]  /*0570*/  FFMA R21, R21, R6, R22 ;  /* 0x0000000615157223 */ /* 0x001fc80000000016 */
[----:B-----5:R-:W-:Y:S01]  /*0580*/  FFMA R21, R8, R7, R21 ;  /* 0x0000000708157223 */ /* 0x020fe20000000015 */
[----:B------:R-:W-:Y:S06]  /*0590*/  BAR.SYNC.DEFER_BLOCKING 0x0 ;  /* 0x0000000000007b1d */ /* 0x000fec0000010000 */
[----:B------:R-:W-:Y:S05]  /*05a0*/  BRA.U UP0, `(.L_x_1) ;  /* 0xfffffffd00147547 */ /* 0x000fea000b83ffff */
.L_x_0:
[----:B------:R-:W0:Y:S01]  /*05b0*/  LDCU UR4, c[0x0][0x398] ;  /* 0x00007300ff0477ac */ /* 0x000e220008000800 */
[----:B------:R-:W-:-:S04]  /*05c0*/  ISETP.GE.AND P0, PT, R2, UR14, PT ;  /* 0x0000000e02007c0c */ /* 0x000fc8000bf06270 */
[----:B0-----:R-:W-:-:S13]  /*05d0*/  ISETP.GE.OR P0, PT, R3, UR4, P0 ;  /* 0x0000000403007c0c */ /* 0x001fda0008706670 */
[----:B------:R-:W-:Y:S05]  /*05e0*/  @P0 EXIT ;  /* 0x000000000000094d */ /* 0x000fea0003800000 */
[----:B------:R-:W0:Y:S01]  /*05f0*/  LDC.64 R4, c[0x0][0x390] ;  /* 0x0000e400ff047b82 */ /* 0x000e220000000a00 */
[----:B------:R-:W-:-:S04]  /*0600*/  IMAD R3, R3, UR14, R2 ;  /* 0x0000000e03037c24 */ /* 0x000fc8000f8e0202 */
[----:B0-----:R-:W-:-:S05]  /*0610*/  IMAD.WIDE.U32 R2, R3, 0x4, R4 ;  /* 0x0000000403027825 */ /* 0x001fca00078e0004 */
[----:B------:R-:W-:Y:S01]  /*0620*/  STG.E desc[UR8][R2.64], R21 ;  /* 0x0000001502007986 */ /* 0x000fe2000c101908 */
[----:B------:R-:W-:Y:S05]  /*0630*/  EXIT ;  /* 0x000000000000794d */ /* 0x000fea0003800000 */
.L_x_2:
[----:B------:R-:W-:-:S00]  /*0640*/  BRA `(.L_x_2) ;  /* 0xfffffffc00fc7947 */ /* 0x000fc0000383ffff */
[----:B------:R-:W-:-:S00]  /*0650*/  NOP ;  /* 0x0000000000007918 */ /* 0x000fc00000000000 */
        /* <DEDUP_REMOVED lines=10> */
.L_x_3:


//--------------------- .nv.shared._Z20einsum_matmul_kernelPKfS0_Pfiii --------------------------
	.section	.nv.shared._Z20einsum_matmul_kernelPKfS0_Pfiii,"aw",@nobits
	.sectionflags	@""
	.align	4
.nv.shared._Z20einsum_matmul_kernelPKfS0_Pfiii:
	.zero		3072


//--------------------- .nv.shared.reserved.0     --------------------------
	.section	.nv.shared.reserved.0,"aw",@nobits
	.weak		__nv_reservedSMEM_offset_0_alias
	.size		__nv_reservedSMEM_offset_0_alias, 0, 64
	.other		__nv_reservedSMEM_offset_0_alias,@"STO_CUDA_RESERVED_SHARED STV_DEFAULT"
__nv_reservedSMEM_offset_0_alias:
	.zero		0
	.zero		64


//--------------------- .nv.constant0._Z20einsum_matmul_kernelPKfS0_Pfiii --------------------------
	.section	.nv.constant0._Z20einsum_matmul_kernelPKfS0_Pfiii,"a",@progbits
	.sectionflags	@""
	.align	4
.nv.constant0._Z20einsum_matmul_kernelPKfS0_Pfiii:
	.zero		932


//--------------------- SYMBOLS --------------------------

	.type		.nv.reservedSmem.offset0,@object
	.size		.nv.reservedSmem.offset0,0x4
	.type		.nv.reservedSmem.cap,@object
	.size		.nv.reservedSmem.cap,0x4
